//
// Generated by NVIDIA NVVM Compiler
//
// Compiler Build ID: CL-36424714
// Cuda compilation tools, release 13.0, V13.0.88
// Based on NVVM 20.0.0
//

.version 9.0
.target sm_100
.address_size 64

	// .globl	_ZN3cub18CUB_300001_SM_10006detail11EmptyKernelIvEEvv
.global .align 1 .b8 _ZN30_INTERNAL_be7047df_4_k_cu_main4cuda3std3__45__cpo5beginE[1];
.global .align 1 .b8 _ZN30_INTERNAL_be7047df_4_k_cu_main4cuda3std3__45__cpo3endE[1];
.global .align 1 .b8 _ZN30_INTERNAL_be7047df_4_k_cu_main4cuda3std3__45__cpo6cbeginE[1];
.global .align 1 .b8 _ZN30_INTERNAL_be7047df_4_k_cu_main4cuda3std3__45__cpo4cendE[1];
.global .align 1 .b8 _ZN30_INTERNAL_be7047df_4_k_cu_main4cuda3std3__45__cpo6rbeginE[1];
.global .align 1 .b8 _ZN30_INTERNAL_be7047df_4_k_cu_main4cuda3std3__45__cpo4rendE[1];
.global .align 1 .b8 _ZN30_INTERNAL_be7047df_4_k_cu_main4cuda3std3__45__cpo7crbeginE[1];
.global .align 1 .b8 _ZN30_INTERNAL_be7047df_4_k_cu_main4cuda3std3__45__cpo5crendE[1];
.global .align 1 .b8 _ZN30_INTERNAL_be7047df_4_k_cu_main4cuda3std3__432_GLOBAL__N__be7047df_4_k_cu_main6ignoreE[1];
.global .align 1 .b8 _ZN30_INTERNAL_be7047df_4_k_cu_main4cuda3std3__419piecewise_constructE[1];
.global .align 1 .b8 _ZN30_INTERNAL_be7047df_4_k_cu_main4cuda3std3__48in_placeE[1];
.global .align 1 .b8 _ZN30_INTERNAL_be7047df_4_k_cu_main4cuda3std3__420unreachable_sentinelE[1];
.global .align 1 .b8 _ZN30_INTERNAL_be7047df_4_k_cu_main4cuda3std3__47nulloptE[1];
.global .align 1 .b8 _ZN30_INTERNAL_be7047df_4_k_cu_main4cuda3std3__48unexpectE[1];
.global .align 1 .b8 _ZN30_INTERNAL_be7047df_4_k_cu_main4cuda3std6ranges3__45__cpo4swapE[1];
.global .align 1 .b8 _ZN30_INTERNAL_be7047df_4_k_cu_main4cuda3std6ranges3__45__cpo9iter_moveE[1];
.global .align 1 .b8 _ZN30_INTERNAL_be7047df_4_k_cu_main4cuda3std6ranges3__45__cpo7advanceE[1];
.global .align 1 .b8 _ZN30_INTERNAL_be7047df_4_k_cu_main4cuda3std6ranges3__45__cpo5beginE[1];
.global .align 1 .b8 _ZN30_INTERNAL_be7047df_4_k_cu_main4cuda3std6ranges3__45__cpo3endE[1];
.global .align 1 .b8 _ZN30_INTERNAL_be7047df_4_k_cu_main4cuda3std6ranges3__45__cpo6cbeginE[1];
.global .align 1 .b8 _ZN30_INTERNAL_be7047df_4_k_cu_main4cuda3std6ranges3__45__cpo4cendE[1];
.global .align 1 .b8 _ZN30_INTERNAL_be7047df_4_k_cu_main4cuda3std6ranges3__45__cpo9iter_swapE[1];
.global .align 1 .b8 _ZN30_INTERNAL_be7047df_4_k_cu_main4cuda3std6ranges3__45__cpo4nextE[1];
.global .align 1 .b8 _ZN30_INTERNAL_be7047df_4_k_cu_main4cuda3std6ranges3__45__cpo4prevE[1];
.global .align 1 .b8 _ZN30_INTERNAL_be7047df_4_k_cu_main4cuda3std6ranges3__45__cpo4dataE[1];
.global .align 1 .b8 _ZN30_INTERNAL_be7047df_4_k_cu_main4cuda3std6ranges3__45__cpo5cdataE[1];
.global .align 1 .b8 _ZN30_INTERNAL_be7047df_4_k_cu_main4cuda3std6ranges3__45__cpo4sizeE[1];
.global .align 1 .b8 _ZN30_INTERNAL_be7047df_4_k_cu_main4cuda3std6ranges3__45__cpo5ssizeE[1];
.global .align 1 .b8 _ZN30_INTERNAL_be7047df_4_k_cu_main4cuda3std6ranges3__45__cpo8distanceE[1];
.global .align 1 .b8 _ZN30_INTERNAL_be7047df_4_k_cu_main6thrust24THRUST_300001_SM_1000_NS12placeholders2_1E[1];
.global .align 1 .b8 _ZN30_INTERNAL_be7047df_4_k_cu_main6thrust24THRUST_300001_SM_1000_NS12placeholders2_2E[1];
.global .align 1 .b8 _ZN30_INTERNAL_be7047df_4_k_cu_main6thrust24THRUST_300001_SM_1000_NS12placeholders2_3E[1];
.global .align 1 .b8 _ZN30_INTERNAL_be7047df_4_k_cu_main6thrust24THRUST_300001_SM_1000_NS12placeholders2_4E[1];
.global .align 1 .b8 _ZN30_INTERNAL_be7047df_4_k_cu_main6thrust24THRUST_300001_SM_1000_NS12placeholders2_5E[1];
.global .align 1 .b8 _ZN30_INTERNAL_be7047df_4_k_cu_main6thrust24THRUST_300001_SM_1000_NS12placeholders2_6E[1];
.global .align 1 .b8 _ZN30_INTERNAL_be7047df_4_k_cu_main6thrust24THRUST_300001_SM_1000_NS12placeholders2_7E[1];
.global .align 1 .b8 _ZN30_INTERNAL_be7047df_4_k_cu_main6thrust24THRUST_300001_SM_1000_NS12placeholders2_8E[1];
.global .align 1 .b8 _ZN30_INTERNAL_be7047df_4_k_cu_main6thrust24THRUST_300001_SM_1000_NS12placeholders2_9E[1];
.global .align 1 .b8 _ZN30_INTERNAL_be7047df_4_k_cu_main6thrust24THRUST_300001_SM_1000_NS12placeholders3_10E[1];
.global .align 1 .b8 _ZN30_INTERNAL_be7047df_4_k_cu_main6thrust24THRUST_300001_SM_1000_NS8cuda_cub3parE[1];
.global .align 1 .b8 _ZN30_INTERNAL_be7047df_4_k_cu_main6thrust24THRUST_300001_SM_1000_NS8cuda_cub10par_nosyncE[1];
.global .align 1 .b8 _ZN30_INTERNAL_be7047df_4_k_cu_main6thrust24THRUST_300001_SM_1000_NS6system6detail10sequential3seqE[1];
.global .align 1 .b8 _ZN30_INTERNAL_be7047df_4_k_cu_main6thrust24THRUST_300001_SM_1000_NS6system3cpp3parE[1];
.global .align 1 .b8 _ZN30_INTERNAL_be7047df_4_k_cu_main6thrust24THRUST_300001_SM_1000_NS3seqE[1];
.global .align 1 .b8 _ZN30_INTERNAL_be7047df_4_k_cu_main6thrust24THRUST_300001_SM_1000_NS6deviceE[1];

.visible .entry _ZN3cub18CUB_300001_SM_10006detail11EmptyKernelIvEEvv()
{


	ret;

}


// ===== COMPILED SASS (sm_100) =====

	.target	sm_100

	.elftype	@"ET_EXEC"


//--------------------- .note.nv.tkinfo           --------------------------
	.section	.note.nv.tkinfo,"",@"SHT_NOTE"
	.sectionflags	@"SHF_NOTE_NV_TKINFO"
	.tkinfo
        /*0018*/ 	.word	0x00000002
        /*0030*/ 	.string	""
        /*0030*/ 	.string	"ptxas"
        /*0030*/ 	.string	"Cuda compilation tools, release 13.0, V13.0.88"
        /*0030*/ 	.string	"Build cuda_13.0.r13.0/compiler.36424714_0"
        /*0030*/ 	.string	"-arch sm_100 -m 64 "



//--------------------- .note.nv.cuinfo           --------------------------
	.section	.note.nv.cuinfo,"",@"SHT_NOTE"
	.sectionflags	@"SHF_NOTE_NV_CUINFO"
        /*0018*/ 	.short	0x0002
        /*001a*/ 	.short	0x0064
        /*001c*/ 	.short	0x0082
	.zero		2


//--------------------- .nv.info                  --------------------------
	.section	.nv.info,"",@"SHT_CUDA_INFO"
	.align	4


	//----- nvinfo : EIATTR_REGCOUNT
	.align		4
        /*0000*/ 	.byte	0x04, 0x2f
        /*0002*/ 	.short	(.L_46 - .L_45)
	.align		4
.L_45:
        /*0004*/ 	.word	index@(_ZN3cub18CUB_300001_SM_10006detail11EmptyKernelIvEEvv)
        /*0008*/ 	.word	0x00000004


	//----- nvinfo : EIATTR_FRAME_SIZE
	.align		4
.L_46:
        /*000c*/ 	.byte	0x04, 0x11
        /*000e*/ 	.short	(.L_48 - .L_47)
	.align		4
.L_47:
        /*0010*/ 	.word	index@(_ZN3cub18CUB_300001_SM_10006detail11EmptyKernelIvEEvv)
        /*0014*/ 	.word	0x00000000


	//----- nvinfo : EIATTR_MIN_STACK_SIZE
	.align		4
.L_48:
        /*0018*/ 	.byte	0x04, 0x12
        /*001a*/ 	.short	(.L_50 - .L_49)
	.align		4
.L_49:
        /*001c*/ 	.word	index@(_ZN3cub18CUB_300001_SM_10006detail11EmptyKernelIvEEvv)
        /*0020*/ 	.word	0x00000000
.L_50:


//--------------------- .nv.compat                --------------------------
	.section	.nv.compat,"",@"SHT_CUDA_COMPAT_INFO"
	.align	4
        /*0000*/ 	.byte	0x02, 0x09, 0x00, 0x00, 0x02, 0x02, 0x01, 0x00, 0x02, 0x05, 0x05, 0x00, 0x03, 0x07, 0x01, 0x01
        /*0010*/ 	.byte	0x02, 0x03, 0x00, 0x00, 0x02, 0x06, 0x01, 0x00, 0x04, 0x0b, 0x08, 0x00, 0x09, 0x00, 0x00, 0x00
        /*0020*/ 	.byte	0x00, 0x00, 0x00, 0x00


//--------------------- .nv.info._ZN3cub18CUB_300001_SM_10006detail11EmptyKernelIvEEvv --------------------------
	.section	.nv.info._ZN3cub18CUB_300001_SM_10006detail11EmptyKernelIvEEvv,"",@"SHT_CUDA_INFO"
	.sectionflags	@""
	.align	4


	//----- nvinfo : EIATTR_CUDA_API_VERSION
	.align		4
        /*0000*/ 	.byte	0x04, 0x37
        /*0002*/ 	.short	(.L_52 - .L_51)
.L_51:
        /*0004*/ 	.word	0x00000082


	//----- nvinfo : EIATTR_SPARSE_MMA_MASK
	.align		4
.L_52:
        /*0008*/ 	.byte	0x03, 0x50
        /*000a*/ 	.short	0x0000


	//----- nvinfo : EIATTR_MAXREG_COUNT
	.align		4
        /*000c*/ 	.byte	0x03, 0x1b
        /*000e*/ 	.short	0x00ff


	//----- nvinfo : EIATTR_MERCURY_ISA_VERSION
	.align		4
        /*0010*/ 	.byte	0x03, 0x5f
        /*0012*/ 	.short	0x0101


	//----- nvinfo : EIATTR_VRC_CTA_INIT_COUNT
	.align		4
        /*0014*/ 	.byte	0x02, 0x4a
	.zero		1
	.zero		1


	//----- nvinfo : EIATTR_EXIT_INSTR_OFFSETS
	.align		4
        /*0018*/ 	.byte	0x04, 0x1c
        /*001a*/ 	.short	(.L_54 - .L_53)


	//   ....[0]....
.L_53:
        /*001c*/ 	.word	0x00000010


	//----- nvinfo : EIATTR_SW_WAR
	.align		4
.L_54:
        /*0020*/ 	.byte	0x04, 0x36
        /*0022*/ 	.short	(.L_56 - .L_55)
.L_55:
        /*0024*/ 	.word	0x00000008
.L_56:


//--------------------- .nv.callgraph             --------------------------
	.section	.nv.callgraph,"",@"SHT_CUDA_CALLGRAPH"
	.align	4
	.sectionentsize	8
	.align		4
        /*0000*/ 	.word	0x00000000
	.align		4
        /*0004*/ 	.word	0xffffffff
	.align		4
        /*0008*/ 	.word	0x00000000
	.align		4
        /*000c*/ 	.word	0xfffffffe
	.align		4
        /*0010*/ 	.word	0x00000000
	.align		4
        /*0014*/ 	.word	0xfffffffd
	.align		4
        /*0018*/ 	.word	0x00000000
	.align		4
        /*001c*/ 	.word	0xfffffffc


//--------------------- .nv.constant4             --------------------------
	.section	.nv.constant4,"a",@progbits
	.align	8
	.align		8
.nv.constant4:
        /*0000*/ 	.dword	_ZN30_INTERNAL_be7047df_4_k_cu_main4cuda3std3__45__cpo5beginE
	.align		8
        /*0008*/ 	.dword	_ZN30_INTERNAL_be7047df_4_k_cu_main4cuda3std3__45__cpo3endE
	.align		8
        /*0010*/ 	.dword	_ZN30_INTERNAL_be7047df_4_k_cu_main4cuda3std3__45__cpo6cbeginE
	.align		8
        /*0018*/ 	.dword	_ZN30_INTERNAL_be7047df_4_k_cu_main4cuda3std3__45__cpo4cendE
	.align		8
        /*0020*/ 	.dword	_ZN30_INTERNAL_be7047df_4_k_cu_main4cuda3std3__45__cpo6rbeginE
	.align		8
        /*0028*/ 	.dword	_ZN30_INTERNAL_be7047df_4_k_cu_main4cuda3std3__45__cpo4rendE
	.align		8
        /*0030*/ 	.dword	_ZN30_INTERNAL_be7047df_4_k_cu_main4cuda3std3__45__cpo7crbeginE
	.align		8
        /*0038*/ 	.dword	_ZN30_INTERNAL_be7047df_4_k_cu_main4cuda3std3__45__cpo5crendE
	.align		8
        /*0040*/ 	.dword	_ZN30_INTERNAL_be7047df_4_k_cu_main4cuda3std3__432_GLOBAL__N__be7047df_4_k_cu_main6ignoreE
	.align		8
        /*0048*/ 	.dword	_ZN30_INTERNAL_be7047df_4_k_cu_main4cuda3std3__419piecewise_constructE
	.align		8
        /*0050*/ 	.dword	_ZN30_INTERNAL_be7047df_4_k_cu_main4cuda3std3__48in_placeE
	.align		8
        /*0058*/ 	.dword	_ZN30_INTERNAL_be7047df_4_k_cu_main4cuda3std3__420unreachable_sentinelE
	.align		8
        /*0060*/ 	.dword	_ZN30_INTERNAL_be7047df_4_k_cu_main4cuda3std3__47nulloptE
	.align		8
        /*0068*/ 	.dword	_ZN30_INTERNAL_be7047df_4_k_cu_main4cuda3std3__48unexpectE
	.align		8
        /*0070*/ 	.dword	_ZN30_INTERNAL_be7047df_4_k_cu_main4cuda3std6ranges3__45__cpo4swapE
	.align		8
        /*0078*/ 	.dword	_ZN30_INTERNAL_be7047df_4_k_cu_main4cuda3std6ranges3__45__cpo9iter_moveE
	.align		8
        /*0080*/ 	.dword	_ZN30_INTERNAL_be7047df_4_k_cu_main4cuda3std6ranges3__45__cpo7advanceE
	.align		8
        /*0088*/ 	.dword	_ZN30_INTERNAL_be7047df_4_k_cu_main4cuda3std6ranges3__45__cpo5beginE
	.align		8
        /*0090*/ 	.dword	_ZN30_INTERNAL_be7047df_4_k_cu_main4cuda3std6ranges3__45__cpo3endE
	.align		8
        /*0098*/ 	.dword	_ZN30_INTERNAL_be7047df_4_k_cu_main4cuda3std6ranges3__45__cpo6cbeginE
	.align		8
        /*00a0*/ 	.dword	_ZN30_INTERNAL_be7047df_4_k_cu_main4cuda3std6ranges3__45__cpo4cendE
	.align		8
        /*00a8*/ 	.dword	_ZN30_INTERNAL_be7047df_4_k_cu_main4cuda3std6ranges3__45__cpo9iter_swapE
	.align		8
        /*00b0*/ 	.dword	_ZN30_INTERNAL_be7047df_4_k_cu_main4cuda3std6ranges3__45__cpo4nextE
	.align		8
        /*00b8*/ 	.dword	_ZN30_INTERNAL_be7047df_4_k_cu_main4cuda3std6ranges3__45__cpo4prevE
	.align		8
        /*00c0*/ 	.dword	_ZN30_INTERNAL_be7047df_4_k_cu_main4cuda3std6ranges3__45__cpo4dataE
	.align		8
        /*00c8*/ 	.dword	_ZN30_INTERNAL_be7047df_4_k_cu_main4cuda3std6ranges3__45__cpo5cdataE
	.align		8
        /*00d0*/ 	.dword	_ZN30_INTERNAL_be7047df_4_k_cu_main4cuda3std6ranges3__45__cpo4sizeE
	.align		8
        /*00d8*/ 	.dword	_ZN30_INTERNAL_be7047df_4_k_cu_main4cuda3std6ranges3__45__cpo5ssizeE
	.align		8
        /*00e0*/ 	.dword	_ZN30_INTERNAL_be7047df_4_k_cu_main4cuda3std6ranges3__45__cpo8distanceE
	.align		8
        /*00e8*/ 	.dword	_ZN30_INTERNAL_be7047df_4_k_cu_main6thrust24THRUST_300001_SM_1000_NS12placeholders2_1E
	.align		8
        /*00f0*/ 	.dword	_ZN30_INTERNAL_be7047df_4_k_cu_main6thrust24THRUST_300001_SM_1000_NS12placeholders2_2E
	.align		8
        /*00f8*/ 	.dword	_ZN30_INTERNAL_be7047df_4_k_cu_main6thrust24THRUST_300001_SM_1000_NS12placeholders2_3E
	.align		8
        /*0100*/ 	.dword	_ZN30_INTERNAL_be7047df_4_k_cu_main6thrust24THRUST_300001_SM_1000_NS12placeholders2_4E
	.align		8
        /*0108*/ 	.dword	_ZN30_INTERNAL_be7047df_4_k_cu_main6thrust24THRUST_300001_SM_1000_NS12placeholders2_5E
	.align		8
        /*0110*/ 	.dword	_ZN30_INTERNAL_be7047df_4_k_cu_main6thrust24THRUST_300001_SM_1000_NS12placeholders2_6E
	.align		8
        /*0118*/ 	.dword	_ZN30_INTERNAL_be7047df_4_k_cu_main6thrust24THRUST_300001_SM_1000_NS12placeholders2_7E
	.align		8
        /*0120*/ 	.dword	_ZN30_INTERNAL_be7047df_4_k_cu_main6thrust24THRUST_300001_SM_1000_NS12placeholders2_8E
	.align		8
        /*0128*/ 	.dword	_ZN30_INTERNAL_be7047df_4_k_cu_main6thrust24THRUST_300001_SM_1000_NS12placeholders2_9E
	.align		8
        /*0130*/ 	.dword	_ZN30_INTERNAL_be7047df_4_k_cu_main6thrust24THRUST_300001_SM_1000_NS12placeholders3_10E
	.align		8
        /*0138*/ 	.dword	_ZN30_INTERNAL_be7047df_4_k_cu_main6thrust24THRUST_300001_SM_1000_NS8cuda_cub3parE
	.align		8
        /*0140*/ 	.dword	_ZN30_INTERNAL_be7047df_4_k_cu_main6thrust24THRUST_300001_SM_1000_NS8cuda_cub10par_nosyncE
	.align		8
        /*0148*/ 	.dword	_ZN30_INTERNAL_be7047df_4_k_cu_main6thrust24THRUST_300001_SM_1000_NS6system6detail10sequential3seqE
	.align		8
        /*0150*/ 	.dword	_ZN30_INTERNAL_be7047df_4_k_cu_main6thrust24THRUST_300001_SM_1000_NS6system3cpp3parE
	.align		8
        /*0158*/ 	.dword	_ZN30_INTERNAL_be7047df_4_k_cu_main6thrust24THRUST_300001_SM_1000_NS3seqE
	.align		8
        /*0160*/ 	.dword	_ZN30_INTERNAL_be7047df_4_k_cu_main6thrust24THRUST_300001_SM_1000_NS6deviceE


//--------------------- .text._ZN3cub18CUB_300001_SM_10006detail11EmptyKernelIvEEvv --------------------------
	.section	.text._ZN3cub18CUB_300001_SM_10006detail11EmptyKernelIvEEvv,"ax",@progbits
	.align	128
        .global         _ZN3cub18CUB_300001_SM_10006detail11EmptyKernelIvEEvv
        .type           _ZN3cub18CUB_300001_SM_10006detail11EmptyKernelIvEEvv,@function
        .size           _ZN3cub18CUB_300001_SM_10006detail11EmptyKernelIvEEvv,(.L_x_1 - _ZN3cub18CUB_300001_SM_10006detail11EmptyKernelIvEEvv)
        .other          _ZN3cub18CUB_300001_SM_10006detail11EmptyKernelIvEEvv,@"STO_CUDA_ENTRY STV_DEFAULT"
_ZN3cub18CUB_300001_SM_10006detail11EmptyKernelIvEEvv:
.text._ZN3cub18CUB_300001_SM_10006detail11EmptyKernelIvEEvv:
[----:B------:R-:W-:Y:S01]  /*0000*/  LDC R1, c[0x0][0x37c] ;  /* 0x0000df00ff017b82 */ /* 0x000fe20000000800 */
[----:B------:R-:W-:Y:S05]  /*0010*/  EXIT ;  /* 0x000000000000794d */ /* 0x000fea0003800000 */
.L_x_0:
[----:B------:R-:W-:-:S00]  /*0020*/  BRA `(.L_x_0) ;  /* 0xfffffffc00fc7947 */ /* 0x000fc0000383ffff */
[----:B------:R-:W-:-:S00]  /*0030*/  NOP ;  /* 0x0000000000007918 */ /* 0x000fc00000000000 */
        /* <DEDUP_REMOVED lines=12> */
.L_x_1:


//--------------------- .nv.shared.reserved.0     --------------------------
	.section	.nv.shared.reserved.0,"aw",@nobits
	.weak		__nv_reservedSMEM_offset_0_alias
	.size		__nv_reservedSMEM_offset_0_alias, 0, 64
	.other		__nv_reservedSMEM_offset_0_alias,@"STO_CUDA_RESERVED_SHARED STV_DEFAULT"
__nv_reservedSMEM_offset_0_alias:
	.zero		0
	.zero		64


//--------------------- .nv.global                --------------------------
	.section	.nv.global,"aw",@nobits
.nv.global:
	.type		_ZN30_INTERNAL_be7047df_4_k_cu_main6thrust24THRUST_300001_SM_1000_NS8cuda_cub10par_nosyncE,@object
	.size		_ZN30_INTERNAL_be7047df_4_k_cu_main6thrust24THRUST_300001_SM_1000_NS8cuda_cub10par_nosyncE,(_ZN30_INTERNAL_be7047df_4_k_cu_main4cuda3std3__432_GLOBAL__N__be7047df_4_k_cu_main6ignoreE - _ZN30_INTERNAL_be7047df_4_k_cu_main6thrust24THRUST_300001_SM_1000_NS8cuda_cub10par_nosyncE)
_ZN30_INTERNAL_be7047df_4_k_cu_main6thrust24THRUST_300001_SM_1000_NS8cuda_cub10par_nosyncE:
	.zero		1
	.type		_ZN30_INTERNAL_be7047df_4_k_cu_main4cuda3std3__432_GLOBAL__N__be7047df_4_k_cu_main6ignoreE,@object
	.size		_ZN30_INTERNAL_be7047df_4_k_cu_main4cuda3std3__432_GLOBAL__N__be7047df_4_k_cu_main6ignoreE,(_ZN30_INTERNAL_be7047df_4_k_cu_main4cuda3std6ranges3__45__cpo4dataE - _ZN30_INTERNAL_be7047df_4_k_cu_main4cuda3std3__432_GLOBAL__N__be7047df_4_k_cu_main6ignoreE)
_ZN30_INTERNAL_be7047df_4_k_cu_main4cuda3std3__432_GLOBAL__N__be7047df_4_k_cu_main6ignoreE:
	.zero		1
	.type		_ZN30_INTERNAL_be7047df_4_k_cu_main4cuda3std6ranges3__45__cpo4dataE,@object
	.size		_ZN30_INTERNAL_be7047df_4_k_cu_main4cuda3std6ranges3__45__cpo4dataE,(_ZN30_INTERNAL_be7047df_4_k_cu_main6thrust24THRUST_300001_SM_1000_NS12placeholders2_4E - _ZN30_INTERNAL_be7047df_4_k_cu_main4cuda3std6ranges3__45__cpo4dataE)
_ZN30_INTERNAL_be7047df_4_k_cu_main4cuda3std6ranges3__45__cpo4dataE:
	.zero		1
	.type		_ZN30_INTERNAL_be7047df_4_k_cu_main6thrust24THRUST_300001_SM_1000_NS12placeholders2_4E,@object
	.size		_ZN30_INTERNAL_be7047df_4_k_cu_main6thrust24THRUST_300001_SM_1000_NS12placeholders2_4E,(_ZN30_INTERNAL_be7047df_4_k_cu_main4cuda3std3__45__cpo5beginE - _ZN30_INTERNAL_be7047df_4_k_cu_main6thrust24THRUST_300001_SM_1000_NS12placeholders2_4E)
_ZN30_INTERNAL_be7047df_4_k_cu_main6thrust24THRUST_300001_SM_1000_NS12placeholders2_4E:
	.zero		1
	.type		_ZN30_INTERNAL_be7047df_4_k_cu_main4cuda3std3__45__cpo5beginE,@object
	.size		_ZN30_INTERNAL_be7047df_4_k_cu_main4cuda3std3__45__cpo5beginE,(_ZN30_INTERNAL_be7047df_4_k_cu_main4cuda3std6ranges3__45__cpo7advanceE - _ZN30_INTERNAL_be7047df_4_k_cu_main4cuda3std3__45__cpo5beginE)
_ZN30_INTERNAL_be7047df_4_k_cu_main4cuda3std3__45__cpo5beginE:
	.zero		1
	.type		_ZN30_INTERNAL_be7047df_4_k_cu_main4cuda3std6ranges3__45__cpo7advanceE,@object
	.size		_ZN30_INTERNAL_be7047df_4_k_cu_main4cuda3std6ranges3__45__cpo7advanceE,(_ZN30_INTERNAL_be7047df_4_k_cu_main6thrust24THRUST_300001_SM_1000_NS6deviceE - _ZN30_INTERNAL_be7047df_4_k_cu_main4cuda3std6ranges3__45__cpo7advanceE)
_ZN30_INTERNAL_be7047df_4_k_cu_main4cuda3std6ranges3__45__cpo7advanceE:
	.zero		1
	.type		_ZN30_INTERNAL_be7047df_4_k_cu_main6thrust24THRUST_300001_SM_1000_NS6deviceE,@object
	.size		_ZN30_INTERNAL_be7047df_4_k_cu_main6thrust24THRUST_300001_SM_1000_NS6deviceE,(_ZN30_INTERNAL_be7047df_4_k_cu_main4cuda3std3__47nulloptE - _ZN30_INTERNAL_be7047df_4_k_cu_main6thrust24THRUST_300001_SM_1000_NS6deviceE)
_ZN30_INTERNAL_be7047df_4_k_cu_main6thrust24THRUST_300001_SM_1000_NS6deviceE:
	.zero		1
	.type		_ZN30_INTERNAL_be7047df_4_k_cu_main4cuda3std3__47nulloptE,@object
	.size		_ZN30_INTERNAL_be7047df_4_k_cu_main4cuda3std3__47nulloptE,(_ZN30_INTERNAL_be7047df_4_k_cu_main4cuda3std6ranges3__45__cpo8distanceE - _ZN30_INTERNAL_be7047df_4_k_cu_main4cuda3std3__47nulloptE)
_ZN30_INTERNAL_be7047df_4_k_cu_main4cuda3std3__47nulloptE:
	.zero		1
	.type		_ZN30_INTERNAL_be7047df_4_k_cu_main4cuda3std6ranges3__45__cpo8distanceE,@object
	.size		_ZN30_INTERNAL_be7047df_4_k_cu_main4cuda3std6ranges3__45__cpo8distanceE,(_ZN30_INTERNAL_be7047df_4_k_cu_main6thrust24THRUST_300001_SM_1000_NS12placeholders2_8E - _ZN30_INTERNAL_be7047df_4_k_cu_main4cuda3std6ranges3__45__cpo8distanceE)
_ZN30_INTERNAL_be7047df_4_k_cu_main4cuda3std6ranges3__45__cpo8distanceE:
	.zero		1
	.type		_ZN30_INTERNAL_be7047df_4_k_cu_main6thrust24THRUST_300001_SM_1000_NS12placeholders2_8E,@object
	.size		_ZN30_INTERNAL_be7047df_4_k_cu_main6thrust24THRUST_300001_SM_1000_NS12placeholders2_8E,(_ZN30_INTERNAL_be7047df_4_k_cu_main4cuda3std3__45__cpo6rbeginE - _ZN30_INTERNAL_be7047df_4_k_cu_main6thrust24THRUST_300001_SM_1000_NS12placeholders2_8E)
_ZN30_INTERNAL_be7047df_4_k_cu_main6thrust24THRUST_300001_SM_1000_NS12placeholders2_8E:
	.zero		1
	.type		_ZN30_INTERNAL_be7047df_4_k_cu_main4cuda3std3__45__cpo6rbeginE,@object
	.size		_ZN30_INTERNAL_be7047df_4_k_cu_main4cuda3std3__45__cpo6rbeginE,(_ZN30_INTERNAL_be7047df_4_k_cu_main4cuda3std6ranges3__45__cpo4cendE - _ZN30_INTERNAL_be7047df_4_k_cu_main4cuda3std3__45__cpo6rbeginE)
_ZN30_INTERNAL_be7047df_4_k_cu_main4cuda3std3__45__cpo6rbeginE:
	.zero		1
	.type		_ZN30_INTERNAL_be7047df_4_k_cu_main4cuda3std6ranges3__45__cpo4cendE,@object
	.size		_ZN30_INTERNAL_be7047df_4_k_cu_main4cuda3std6ranges3__45__cpo4cendE,(_ZN30_INTERNAL_be7047df_4_k_cu_main6thrust24THRUST_300001_SM_1000_NS6system3cpp3parE - _ZN30_INTERNAL_be7047df_4_k_cu_main4cuda3std6ranges3__45__cpo4cendE)
_ZN30_INTERNAL_be7047df_4_k_cu_main4cuda3std6ranges3__45__cpo4cendE:
	.zero		1
	.type		_ZN30_INTERNAL_be7047df_4_k_cu_main6thrust24THRUST_300001_SM_1000_NS6system3cpp3parE,@object
	.size		_ZN30_INTERNAL_be7047df_4_k_cu_main6thrust24THRUST_300001_SM_1000_NS6system3cpp3parE,(_ZN30_INTERNAL_be7047df_4_k_cu_main4cuda3std3__48in_placeE - _ZN30_INTERNAL_be7047df_4_k_cu_main6thrust24THRUST_300001_SM_1000_NS6system3cpp3parE)
_ZN30_INTERNAL_be7047df_4_k_cu_main6thrust24THRUST_300001_SM_1000_NS6system3cpp3parE:
	.zero		1
	.type		_ZN30_INTERNAL_be7047df_4_k_cu_main4cuda3std3__48in_placeE,@object
	.size		_ZN30_INTERNAL_be7047df_4_k_cu_main4cuda3std3__48in_placeE,(_ZN30_INTERNAL_be7047df_4_k_cu_main4cuda3std6ranges3__45__cpo4sizeE - _ZN30_INTERNAL_be7047df_4_k_cu_main4cuda3std3__48in_placeE)
_ZN30_INTERNAL_be7047df_4_k_cu_main4cuda3std3__48in_placeE:
	.zero		1
	.type		_ZN30_INTERNAL_be7047df_4_k_cu_main4cuda3std6ranges3__45__cpo4sizeE,@object
	.size		_ZN30_INTERNAL_be7047df_4_k_cu_main4cuda3std6ranges3__45__cpo4sizeE,(_ZN30_INTERNAL_be7047df_4_k_cu_main6thrust24THRUST_300001_SM_1000_NS12placeholders2_6E - _ZN30_INTERNAL_be7047df_4_k_cu_main4cuda3std6ranges3__45__cpo4sizeE)
_ZN30_INTERNAL_be7047df_4_k_cu_main4cuda3std6ranges3__45__cpo4sizeE:
	.zero		1
	.type		_ZN30_INTERNAL_be7047df_4_k_cu_main6thrust24THRUST_300001_SM_1000_NS12placeholders2_6E,@object
	.size		_ZN30_INTERNAL_be7047df_4_k_cu_main6thrust24THRUST_300001_SM_1000_NS12placeholders2_6E,(_ZN30_INTERNAL_be7047df_4_k_cu_main4cuda3std3__45__cpo6cbeginE - _ZN30_INTERNAL_be7047df_4_k_cu_main6thrust24THRUST_300001_SM_1000_NS12placeholders2_6E)
_ZN30_INTERNAL_be7047df_4_k_cu_main6thrust24THRUST_300001_SM_1000_NS12placeholders2_6E:
	.zero		1
	.type		_ZN30_INTERNAL_be7047df_4_k_cu_main4cuda3std3__45__cpo6cbeginE,@object
	.size		_ZN30_INTERNAL_be7047df_4_k_cu_main4cuda3std3__45__cpo6cbeginE,(_ZN30_INTERNAL_be7047df_4_k_cu_main4cuda3std6ranges3__45__cpo3endE - _ZN30_INTERNAL_be7047df_4_k_cu_main4cuda3std3__45__cpo6cbeginE)
_ZN30_INTERNAL_be7047df_4_k_cu_main4cuda3std3__45__cpo6cbeginE:
	.zero		1
	.type		_ZN30_INTERNAL_be7047df_4_k_cu_main4cuda3std6ranges3__45__cpo3endE,@object
	.size		_ZN30_INTERNAL_be7047df_4_k_cu_main4cuda3std6ranges3__45__cpo3endE,(_ZN30_INTERNAL_be7047df_4_k_cu_main6thrust24THRUST_300001_SM_1000_NS12placeholders3_10E - _ZN30_INTERNAL_be7047df_4_k_cu_main4cuda3std6ranges3__45__cpo3endE)
_ZN30_INTERNAL_be7047df_4_k_cu_main4cuda3std6ranges3__45__cpo3endE:
	.zero		1
	.type		_ZN30_INTERNAL_be7047df_4_k_cu_main6thrust24THRUST_300001_SM_1000_NS12placeholders3_10E,@object
	.size		_ZN30_INTERNAL_be7047df_4_k_cu_main6thrust24THRUST_300001_SM_1000_NS12placeholders3_10E,(_ZN30_INTERNAL_be7047df_4_k_cu_main4cuda3std3__45__cpo7crbeginE - _ZN30_INTERNAL_be7047df_4_k_cu_main6thrust24THRUST_300001_SM_1000_NS12placeholders3_10E)
_ZN30_INTERNAL_be7047df_4_k_cu_main6thrust24THRUST_300001_SM_1000_NS12placeholders3_10E:
	.zero		1
	.type		_ZN30_INTERNAL_be7047df_4_k_cu_main4cuda3std3__45__cpo7crbeginE,@object
	.size		_ZN30_INTERNAL_be7047df_4_k_cu_main4cuda3std3__45__cpo7crbeginE,(_ZN30_INTERNAL_be7047df_4_k_cu_main4cuda3std6ranges3__45__cpo4nextE - _ZN30_INTERNAL_be7047df_4_k_cu_main4cuda3std3__45__cpo7crbeginE)
_ZN30_INTERNAL_be7047df_4_k_cu_main4cuda3std3__45__cpo7crbeginE:
	.zero		1
	.type		_ZN30_INTERNAL_be7047df_4_k_cu_main4cuda3std6ranges3__45__cpo4nextE,@object
	.size		_ZN30_INTERNAL_be7047df_4_k_cu_main4cuda3std6ranges3__45__cpo4nextE,(_ZN30_INTERNAL_be7047df_4_k_cu_main4cuda3std6ranges3__45__cpo4swapE - _ZN30_INTERNAL_be7047df_4_k_cu_main4cuda3std6ranges3__45__cpo4nextE)
_ZN30_INTERNAL_be7047df_4_k_cu_main4cuda3std6ranges3__45__cpo4nextE:
	.zero		1
	.type		_ZN30_INTERNAL_be7047df_4_k_cu_main4cuda3std6ranges3__45__cpo4swapE,@object
	.size		_ZN30_INTERNAL_be7047df_4_k_cu_main4cuda3std6ranges3__45__cpo4swapE,(_ZN30_INTERNAL_be7047df_4_k_cu_main6thrust24THRUST_300001_SM_1000_NS12placeholders2_2E - _ZN30_INTERNAL_be7047df_4_k_cu_main4cuda3std6ranges3__45__cpo4swapE)
_ZN30_INTERNAL_be7047df_4_k_cu_main4cuda3std6ranges3__45__cpo4swapE:
	.zero		1
	.type		_ZN30_INTERNAL_be7047df_4_k_cu_main6thrust24THRUST_300001_SM_1000_NS12placeholders2_2E,@object
	.size		_ZN30_INTERNAL_be7047df_4_k_cu_main6thrust24THRUST_300001_SM_1000_NS12placeholders2_2E,(_ZN30_INTERNAL_be7047df_4_k_cu_main6thrust24THRUST_300001_SM_1000_NS3seqE - _ZN30_INTERNAL_be7047df_4_k_cu_main6thrust24THRUST_300001_SM_1000_NS12placeholders2_2E)
_ZN30_INTERNAL_be7047df_4_k_cu_main6thrust24THRUST_300001_SM_1000_NS12placeholders2_2E:
	.zero		1
	.type		_ZN30_INTERNAL_be7047df_4_k_cu_main6thrust24THRUST_300001_SM_1000_NS3seqE,@object
	.size		_ZN30_INTERNAL_be7047df_4_k_cu_main6thrust24THRUST_300001_SM_1000_NS3seqE,(_ZN30_INTERNAL_be7047df_4_k_cu_main4cuda3std3__420unreachable_sentinelE - _ZN30_INTERNAL_be7047df_4_k_cu_main6thrust24THRUST_300001_SM_1000_NS3seqE)
_ZN30_INTERNAL_be7047df_4_k_cu_main6thrust24THRUST_300001_SM_1000_NS3seqE:
	.zero		1
	.type		_ZN30_INTERNAL_be7047df_4_k_cu_main4cuda3std3__420unreachable_sentinelE,@object
	.size		_ZN30_INTERNAL_be7047df_4_k_cu_main4cuda3std3__420unreachable_sentinelE,(_ZN30_INTERNAL_be7047df_4_k_cu_main4cuda3std6ranges3__45__cpo5ssizeE - _ZN30_INTERNAL_be7047df_4_k_cu_main4cuda3std3__420unreachable_sentinelE)
_ZN30_INTERNAL_be7047df_4_k_cu_main4cuda3std3__420unreachable_sentinelE:
	.zero		1
	.type		_ZN30_INTERNAL_be7047df_4_k_cu_main4cuda3std6ranges3__45__cpo5ssizeE,@object
	.size		_ZN30_INTERNAL_be7047df_4_k_cu_main4cuda3std6ranges3__45__cpo5ssizeE,(_ZN30_INTERNAL_be7047df_4_k_cu_main6thrust24THRUST_300001_SM_1000_NS12placeholders2_7E - _ZN30_INTERNAL_be7047df_4_k_cu_main4cuda3std6ranges3__45__cpo5ssizeE)
_ZN30_INTERNAL_be7047df_4_k_cu_main4cuda3std6ranges3__45__cpo5ssizeE:
	.zero		1
	.type		_ZN30_INTERNAL_be7047df_4_k_cu_main6thrust24THRUST_300001_SM_1000_NS12placeholders2_7E,@object
	.size		_ZN30_INTERNAL_be7047df_4_k_cu_main6thrust24THRUST_300001_SM_1000_NS12placeholders2_7E,(_ZN30_INTERNAL_be7047df_4_k_cu_main4cuda3std3__45__cpo4cendE - _ZN30_INTERNAL_be7047df_4_k_cu_main6thrust24THRUST_300001_SM_1000_NS12placeholders2_7E)
_ZN30_INTERNAL_be7047df_4_k_cu_main6thrust24THRUST_300001_SM_1000_NS12placeholders2_7E:
	.zero		1
	.type		_ZN30_INTERNAL_be7047df_4_k_cu_main4cuda3std3__45__cpo4cendE,@object
	.size		_ZN30_INTERNAL_be7047df_4_k_cu_main4cuda3std3__45__cpo4cendE,(_ZN30_INTERNAL_be7047df_4_k_cu_main4cuda3std6ranges3__45__cpo6cbeginE - _ZN30_INTERNAL_be7047df_4_k_cu_main4cuda3std3__45__cpo4cendE)
_ZN30_INTERNAL_be7047df_4_k_cu_main4cuda3std3__45__cpo4cendE:
	.zero		1
	.type		_ZN30_INTERNAL_be7047df_4_k_cu_main4cuda3std6ranges3__45__cpo6cbeginE,@object
	.size		_ZN30_INTERNAL_be7047df_4_k_cu_main4cuda3std6ranges3__45__cpo6cbeginE,(_ZN30_INTERNAL_be7047df_4_k_cu_main6thrust24THRUST_300001_SM_1000_NS8cuda_cub3parE - _ZN30_INTERNAL_be7047df_4_k_cu_main4cuda3std6ranges3__45__cpo6cbeginE)
_ZN30_INTERNAL_be7047df_4_k_cu_main4cuda3std6ranges3__45__cpo6cbeginE:
	.zero		1
	.type		_ZN30_INTERNAL_be7047df_4_k_cu_main6thrust24THRUST_300001_SM_1000_NS8cuda_cub3parE,@object
	.size		_ZN30_INTERNAL_be7047df_4_k_cu_main6thrust24THRUST_300001_SM_1000_NS8cuda_cub3parE,(_ZN30_INTERNAL_be7047df_4_k_cu_main4cuda3std3__45__cpo5crendE - _ZN30_INTERNAL_be7047df_4_k_cu_main6thrust24THRUST_300001_SM_1000_NS8cuda_cub3parE)
_ZN30_INTERNAL_be7047df_4_k_cu_main6thrust24THRUST_300001_SM_1000_NS8cuda_cub3parE:
	.zero		1
	.type		_ZN30_INTERNAL_be7047df_4_k_cu_main4cuda3std3__45__cpo5crendE,@object
	.size		_ZN30_INTERNAL_be7047df_4_k_cu_main4cuda3std3__45__cpo5crendE,(_ZN30_INTERNAL_be7047df_4_k_cu_main4cuda3std6ranges3__45__cpo4prevE - _ZN30_INTERNAL_be7047df_4_k_cu_main4cuda3std3__45__cpo5crendE)
_ZN30_INTERNAL_be7047df_4_k_cu_main4cuda3std3__45__cpo5crendE:
	.zero		1
	.type		_ZN30_INTERNAL_be7047df_4_k_cu_main4cuda3std6ranges3__45__cpo4prevE,@object
	.size		_ZN30_INTERNAL_be7047df_4_k_cu_main4cuda3std6ranges3__45__cpo4prevE,(_ZN30_INTERNAL_be7047df_4_k_cu_main4cuda3std6ranges3__45__cpo9iter_moveE - _ZN30_INTERNAL_be7047df_4_k_cu_main4cuda3std6ranges3__45__cpo4prevE)
_ZN30_INTERNAL_be7047df_4_k_cu_main4cuda3std6ranges3__45__cpo4prevE:
	.zero		1
	.type		_ZN30_INTERNAL_be7047df_4_k_cu_main4cuda3std6ranges3__45__cpo9iter_moveE,@object
	.size		_ZN30_INTERNAL_be7047df_4_k_cu_main4cuda3std6ranges3__45__cpo9iter_moveE,(_ZN30_INTERNAL_be7047df_4_k_cu_main6thrust24THRUST_300001_SM_1000_NS12placeholders2_3E - _ZN30_INTERNAL_be7047df_4_k_cu_main4cuda3std6ranges3__45__cpo9iter_moveE)
_ZN30_INTERNAL_be7047df_4_k_cu_main4cuda3std6ranges3__45__cpo9iter_moveE:
	.zero		1
	.type		_ZN30_INTERNAL_be7047df_4_k_cu_main6thrust24THRUST_300001_SM_1000_NS12placeholders2_3E,@object
	.size		_ZN30_INTERNAL_be7047df_4_k_cu_main6thrust24THRUST_300001_SM_1000_NS12placeholders2_3E,(_ZN30_INTERNAL_be7047df_4_k_cu_main6thrust24THRUST_300001_SM_1000_NS6system6detail10sequential3seqE - _ZN30_INTERNAL_be7047df_4_k_cu_main6thrust24THRUST_300001_SM_1000_NS12placeholders2_3E)
_ZN30_INTERNAL_be7047df_4_k_cu_main6thrust24THRUST_300001_SM_1000_NS12placeholders2_3E:
	.zero		1
	.type		_ZN30_INTERNAL_be7047df_4_k_cu_main6thrust24THRUST_300001_SM_1000_NS6system6detail10sequential3seqE,@object
	.size		_ZN30_INTERNAL_be7047df_4_k_cu_main6thrust24THRUST_300001_SM_1000_NS6system6detail10sequential3seqE,(_ZN30_INTERNAL_be7047df_4_k_cu_main4cuda3std3__419piecewise_constructE - _ZN30_INTERNAL_be7047df_4_k_cu_main6thrust24THRUST_300001_SM_1000_NS6system6detail10sequential3seqE)
_ZN30_INTERNAL_be7047df_4_k_cu_main6thrust24THRUST_300001_SM_1000_NS6system6detail10sequential3seqE:
	.zero		1
	.type		_ZN30_INTERNAL_be7047df_4_k_cu_main4cuda3std3__419piecewise_constructE,@object
	.size		_ZN30_INTERNAL_be7047df_4_k_cu_main4cuda3std3__419piecewise_constructE,(_ZN30_INTERNAL_be7047df_4_k_cu_main4cuda3std6ranges3__45__cpo5cdataE - _ZN30_INTERNAL_be7047df_4_k_cu_main4cuda3std3__419piecewise_constructE)
_ZN30_INTERNAL_be7047df_4_k_cu_main4cuda3std3__419piecewise_constructE:
	.zero		1
	.type		_ZN30_INTERNAL_be7047df_4_k_cu_main4cuda3std6ranges3__45__cpo5cdataE,@object
	.size		_ZN30_INTERNAL_be7047df_4_k_cu_main4cuda3std6ranges3__45__cpo5cdataE,(_ZN30_INTERNAL_be7047df_4_k_cu_main6thrust24THRUST_300001_SM_1000_NS12placeholders2_5E - _ZN30_INTERNAL_be7047df_4_k_cu_main4cuda3std6ranges3__45__cpo5cdataE)
_ZN30_INTERNAL_be7047df_4_k_cu_main4cuda3std6ranges3__45__cpo5cdataE:
	.zero		1
	.type		_ZN30_INTERNAL_be7047df_4_k_cu_main6thrust24THRUST_300001_SM_1000_NS12placeholders2_5E,@object
	.size		_ZN30_INTERNAL_be7047df_4_k_cu_main6thrust24THRUST_300001_SM_1000_NS12placeholders2_5E,(_ZN30_INTERNAL_be7047df_4_k_cu_main4cuda3std3__45__cpo3endE - _ZN30_INTERNAL_be7047df_4_k_cu_main6thrust24THRUST_300001_SM_1000_NS12placeholders2_5E)
_ZN30_INTERNAL_be7047df_4_k_cu_main6thrust24THRUST_300001_SM_1000_NS12placeholders2_5E:
	.zero		1
	.type		_ZN30_INTERNAL_be7047df_4_k_cu_main4cuda3std3__45__cpo3endE,@object
	.size		_ZN30_INTERNAL_be7047df_4_k_cu_main4cuda3std3__45__cpo3endE,(_ZN30_INTERNAL_be7047df_4_k_cu_main4cuda3std6ranges3__45__cpo5beginE - _ZN30_INTERNAL_be7047df_4_k_cu_main4cuda3std3__45__cpo3endE)
_ZN30_INTERNAL_be7047df_4_k_cu_main4cuda3std3__45__cpo3endE:
	.zero		1
	.type		_ZN30_INTERNAL_be7047df_4_k_cu_main4cuda3std6ranges3__45__cpo5beginE,@object
	.size		_ZN30_INTERNAL_be7047df_4_k_cu_main4cuda3std6ranges3__45__cpo5beginE,(_ZN30_INTERNAL_be7047df_4_k_cu_main6thrust24THRUST_300001_SM_1000_NS12placeholders2_9E - _ZN30_INTERNAL_be7047df_4_k_cu_main4cuda3std6ranges3__45__cpo5beginE)
_ZN30_INTERNAL_be7047df_4_k_cu_main4cuda3std6ranges3__45__cpo5beginE:
	.zero		1
	.type		_ZN30_INTERNAL_be7047df_4_k_cu_main6thrust24THRUST_300001_SM_1000_NS12placeholders2_9E,@object
	.size		_ZN30_INTERNAL_be7047df_4_k_cu_main6thrust24THRUST_300001_SM_1000_NS12placeholders2_9E,(_ZN30_INTERNAL_be7047df_4_k_cu_main4cuda3std3__45__cpo4rendE - _ZN30_INTERNAL_be7047df_4_k_cu_main6thrust24THRUST_300001_SM_1000_NS12placeholders2_9E)
_ZN30_INTERNAL_be7047df_4_k_cu_main6thrust24THRUST_300001_SM_1000_NS12placeholders2_9E:
	.zero		1
	.type		_ZN30_INTERNAL_be7047df_4_k_cu_main4cuda3std3__45__cpo4rendE,@object
	.size		_ZN30_INTERNAL_be7047df_4_k_cu_main4cuda3std3__45__cpo4rendE,(_ZN30_INTERNAL_be7047df_4_k_cu_main4cuda3std6ranges3__45__cpo9iter_swapE - _ZN30_INTERNAL_be7047df_4_k_cu_main4cuda3std3__45__cpo4rendE)
_ZN30_INTERNAL_be7047df_4_k_cu_main4cuda3std3__45__cpo4rendE:
	.zero		1
	.type		_ZN30_INTERNAL_be7047df_4_k_cu_main4cuda3std6ranges3__45__cpo9iter_swapE,@object
	.size		_ZN30_INTERNAL_be7047df_4_k_cu_main4cuda3std6ranges3__45__cpo9iter_swapE,(_ZN30_INTERNAL_be7047df_4_k_cu_main4cuda3std3__48unexpectE - _ZN30_INTERNAL_be7047df_4_k_cu_main4cuda3std6ranges3__45__cpo9iter_swapE)
_ZN30_INTERNAL_be7047df_4_k_cu_main4cuda3std6ranges3__45__cpo9iter_swapE:
	.zero		1
	.type		_ZN30_INTERNAL_be7047df_4_k_cu_main4cuda3std3__48unexpectE,@object
	.size		_ZN30_INTERNAL_be7047df_4_k_cu_main4cuda3std3__48unexpectE,(_ZN30_INTERNAL_be7047df_4_k_cu_main6thrust24THRUST_300001_SM_1000_NS12placeholders2_1E - _ZN30_INTERNAL_be7047df_4_k_cu_main4cuda3std3__48unexpectE)
_ZN30_INTERNAL_be7047df_4_k_cu_main4cuda3std3__48unexpectE:
	.zero		1
	.type		_ZN30_INTERNAL_be7047df_4_k_cu_main6thrust24THRUST_300001_SM_1000_NS12placeholders2_1E,@object
	.size		_ZN30_INTERNAL_be7047df_4_k_cu_main6thrust24THRUST_300001_SM_1000_NS12placeholders2_1E,(.L_29 - _ZN30_INTERNAL_be7047df_4_k_cu_main6thrust24THRUST_300001_SM_1000_NS12placeholders2_1E)
_ZN30_INTERNAL_be7047df_4_k_cu_main6thrust24THRUST_300001_SM_1000_NS12placeholders2_1E:
	.zero		1
.L_29:


//--------------------- .nv.constant0._ZN3cub18CUB_300001_SM_10006detail11EmptyKernelIvEEvv --------------------------
	.section	.nv.constant0._ZN3cub18CUB_300001_SM_10006detail11EmptyKernelIvEEvv,"a",@progbits
	.sectionflags	@""
	.align	4
.nv.constant0._ZN3cub18CUB_300001_SM_10006detail11EmptyKernelIvEEvv:
	.zero		896


//--------------------- SYMBOLS --------------------------

	.type		.nv.reservedSmem.offset0,@object
	.size		.nv.reservedSmem.offset0,0x4
